//
// Generated by NVIDIA NVVM Compiler
//
// Compiler Build ID: CL-36424714
// Cuda compilation tools, release 13.0, V13.0.88
// Based on NVVM 20.0.0
//

.version 9.0
.target sm_100
.address_size 64

	// .globl	_Z10kernelInfoPfii
.extern .func  (.param .b32 func_retval0) vprintf
(
	.param .b64 vprintf_param_0,
	.param .b64 vprintf_param_1
)
;
.global .align 1 .b8 $str[35] = {32, 120, 58, 32, 37, 100, 32, 121, 58, 32, 37, 100, 32, 111, 102, 102, 115, 101, 116, 58, 32, 37, 100, 32, 118, 97, 108, 117, 101, 58, 32, 37, 102, 10};

.visible .entry _Z10kernelInfoPfii(
	.param .u64 .ptr .align 1 _Z10kernelInfoPfii_param_0,
	.param .u32 _Z10kernelInfoPfii_param_1,
	.param .u32 _Z10kernelInfoPfii_param_2
)
{
	.local .align 8 .b8 	__local_depot0[24];
	.reg .b64 	%SP;
	.reg .b64 	%SPL;
	.reg .pred 	%p<4>;
	.reg .b32 	%r<17>;
	.reg .b32 	%f<2>;
	.reg .b64 	%rd<9>;
	.reg .b64 	%fd<2>;

	mov.u64 	%SPL, __local_depot0;
	cvta.local.u64 	%SP, %SPL;
	ld.param.u64 	%rd1, [_Z10kernelInfoPfii_param_0];
	ld.param.u32 	%r4, [_Z10kernelInfoPfii_param_1];
	ld.param.u32 	%r5, [_Z10kernelInfoPfii_param_2];
	mov.u32 	%r7, %ctaid.x;
	mov.u32 	%r8, %ntid.x;
	mov.u32 	%r9, %tid.x;
	mad.lo.s32 	%r1, %r7, %r8, %r9;
	mov.u32 	%r10, %ctaid.y;
	mov.u32 	%r11, %ntid.y;
	mov.u32 	%r12, %tid.y;
	mad.lo.s32 	%r13, %r10, %r11, %r12;
	mul.lo.s32 	%r3, %r4, %r13;
	setp.ge.s32 	%p1, %r1, %r4;
	setp.ge.s32 	%p2, %r13, %r5;
	or.pred  	%p3, %p1, %p2;
	@%p3 bra 	$L__BB0_2;
	add.s32 	%r14, %r3, %r1;
	add.u64 	%rd2, %SP, 0;
	add.u64 	%rd3, %SPL, 0;
	cvta.to.global.u64 	%rd4, %rd1;
	mul.wide.s32 	%rd5, %r14, 4;
	add.s64 	%rd6, %rd4, %rd5;
	ld.global.f32 	%f1, [%rd6];
	cvt.f64.f32 	%fd1, %f1;
	st.local.v2.u32 	[%rd3], {%r1, %r13};
	st.local.u32 	[%rd3+8], %r14;
	st.local.f64 	[%rd3+16], %fd1;
	mov.u64 	%rd7, $str;
	cvta.global.u64 	%rd8, %rd7;
	{ // callseq 0, 0
	.param .b64 param0;
	st.param.b64 	[param0], %rd8;
	.param .b64 param1;
	st.param.b64 	[param1], %rd2;
	.param .b32 retval0;
	call.uni (retval0), 
	vprintf, 
	(
	param0, 
	param1
	);
	ld.param.b32 	%r15, [retval0];
	} // callseq 0
$L__BB0_2:
	ret;

}


// ===== COMPILED SASS (sm_100) =====

	.target	sm_100

	.elftype	@"ET_EXEC"


//--------------------- .note.nv.tkinfo           --------------------------
	.section	.note.nv.tkinfo,"",@"SHT_NOTE"
	.sectionflags	@"SHF_NOTE_NV_TKINFO"
	.tkinfo
        /*0018*/ 	.word	0x00000002
        /*0030*/ 	.string	""
        /*0030*/ 	.string	"ptxas"
        /*0030*/ 	.string	"Cuda compilation tools, release 13.0, V13.0.88"
        /*0030*/ 	.string	"Build cuda_13.0.r13.0/compiler.36424714_0"
        /*0030*/ 	.string	"-arch sm_100 -m 64 "



//--------------------- .note.nv.cuinfo           --------------------------
	.section	.note.nv.cuinfo,"",@"SHT_NOTE"
	.sectionflags	@"SHF_NOTE_NV_CUINFO"
        /*0018*/ 	.short	0x0002
        /*001a*/ 	.short	0x0064
        /*001c*/ 	.short	0x0082
	.zero		2


//--------------------- .nv.info                  --------------------------
	.section	.nv.info,"",@"SHT_CUDA_INFO"
	.align	4


	//----- nvinfo : EIATTR_REGCOUNT
	.align		4
        /*0000*/ 	.byte	0x04, 0x2f
        /*0002*/ 	.short	(.L_2 - .L_1)
	.align		4
.L_1:
        /*0004*/ 	.word	index@(_Z10kernelInfoPfii)
        /*0008*/ 	.word	0x00000018


	//----- nvinfo : EIATTR_FRAME_SIZE
	.align		4
.L_2:
        /*000c*/ 	.byte	0x04, 0x11
        /*000e*/ 	.short	(.L_4 - .L_3)
	.align		4
.L_3:
        /*0010*/ 	.word	index@(_Z10kernelInfoPfii)
        /*0014*/ 	.word	0x00000018


	//----- nvinfo : EIATTR_MIN_STACK_SIZE
	.align		4
.L_4:
        /*0018*/ 	.byte	0x04, 0x12
        /*001a*/ 	.short	(.L_6 - .L_5)
	.align		4
.L_5:
        /*001c*/ 	.word	index@(_Z10kernelInfoPfii)
        /*0020*/ 	.word	0x00000018
.L_6:


//--------------------- .nv.compat                --------------------------
	.section	.nv.compat,"",@"SHT_CUDA_COMPAT_INFO"
	.align	4
        /*0000*/ 	.byte	0x02, 0x09, 0x00, 0x00, 0x02, 0x02, 0x01, 0x00, 0x02, 0x05, 0x05, 0x00, 0x03, 0x07, 0x01, 0x01
        /*0010*/ 	.byte	0x02, 0x03, 0x00, 0x00, 0x02, 0x06, 0x01, 0x00, 0x04, 0x0b, 0x08, 0x00, 0x09, 0x00, 0x00, 0x00
        /*0020*/ 	.byte	0x00, 0x00, 0x00, 0x00


//--------------------- .nv.info._Z10kernelInfoPfii --------------------------
	.section	.nv.info._Z10kernelInfoPfii,"",@"SHT_CUDA_INFO"
	.sectionflags	@""
	.align	4


	//----- nvinfo : EIATTR_CUDA_API_VERSION
	.align		4
        /*0000*/ 	.byte	0x04, 0x37
        /*0002*/ 	.short	(.L_8 - .L_7)
.L_7:
        /*0004*/ 	.word	0x00000082


	//----- nvinfo : EIATTR_KPARAM_INFO
	.align		4
.L_8:
        /*0008*/ 	.byte	0x04, 0x17
        /*000a*/ 	.short	(.L_10 - .L_9)
.L_9:
        /*000c*/ 	.word	0x00000000
        /*0010*/ 	.short	0x0002
        /*0012*/ 	.short	0x000c
        /*0014*/ 	.byte	0x00, 0xf0, 0x11, 0x00


	//----- nvinfo : EIATTR_KPARAM_INFO
	.align		4
.L_10:
        /*0018*/ 	.byte	0x04, 0x17
        /*001a*/ 	.short	(.L_12 - .L_11)
.L_11:
        /*001c*/ 	.word	0x00000000
        /*0020*/ 	.short	0x0001
        /*0022*/ 	.short	0x0008
        /*0024*/ 	.byte	0x00, 0xf0, 0x11, 0x00


	//----- nvinfo : EIATTR_KPARAM_INFO
	.align		4
.L_12:
        /*0028*/ 	.byte	0x04, 0x17
        /*002a*/ 	.short	(.L_14 - .L_13)
.L_13:
        /*002c*/ 	.word	0x00000000
        /*0030*/ 	.short	0x0000
        /*0032*/ 	.short	0x0000
        /*0034*/ 	.byte	0x00, 0xf5, 0x21, 0x00


	//----- nvinfo : EIATTR_SPARSE_MMA_MASK
	.align		4
.L_14:
        /*0038*/ 	.byte	0x03, 0x50
        /*003a*/ 	.short	0x0000


	//----- nvinfo : EIATTR_MAXREG_COUNT
	.align		4
        /*003c*/ 	.byte	0x03, 0x1b
        /*003e*/ 	.short	0x00ff


	//----- nvinfo : EIATTR_EXTERNS
	.align		4
        /*0040*/ 	.byte	0x04, 0x0f
        /*0042*/ 	.short	(.L_16 - .L_15)


	//   ....[0]....
	.align		4
.L_15:
        /*0044*/ 	.word	index@(vprintf)


	//----- nvinfo : EIATTR_MERCURY_ISA_VERSION
	.align		4
.L_16:
        /*0048*/ 	.byte	0x03, 0x5f
        /*004a*/ 	.short	0x0101


	//----- nvinfo : EIATTR_VRC_CTA_INIT_COUNT
	.align		4
        /*004c*/ 	.byte	0x02, 0x4a
	.zero		1
	.zero		1


	//----- nvinfo : EIATTR_SYSCALL_OFFSETS
	.align		4
        /*0050*/ 	.byte	0x04, 0x46
        /*0052*/ 	.short	(.L_18 - .L_17)


	//   ....[0]....
.L_17:
        /*0054*/ 	.word	0x00000210


	//----- nvinfo : EIATTR_EXIT_INSTR_OFFSETS
	.align		4
.L_18:
        /*0058*/ 	.byte	0x04, 0x1c
        /*005a*/ 	.short	(.L_20 - .L_19)


	//   ....[0]....
.L_19:
        /*005c*/ 	.word	0x00000110


	//   ....[1]....
        /*0060*/ 	.word	0x00000220


	//----- nvinfo : EIATTR_CRS_STACK_SIZE
	.align		4
.L_20:
        /*0064*/ 	.byte	0x04, 0x1e
        /*0066*/ 	.short	(.L_22 - .L_21)
.L_21:
        /*0068*/ 	.word	0x00000000


	//----- nvinfo : EIATTR_CBANK_PARAM_SIZE
	.align		4
.L_22:
        /*006c*/ 	.byte	0x03, 0x19
        /*006e*/ 	.short	0x0010


	//----- nvinfo : EIATTR_PARAM_CBANK
	.align		4
        /*0070*/ 	.byte	0x04, 0x0a
        /*0072*/ 	.short	(.L_24 - .L_23)
	.align		4
.L_23:
        /*0074*/ 	.word	index@(.nv.constant0._Z10kernelInfoPfii)
        /*0078*/ 	.short	0x0380
        /*007a*/ 	.short	0x0010


	//----- nvinfo : EIATTR_SW_WAR
	.align		4
.L_24:
        /*007c*/ 	.byte	0x04, 0x36
        /*007e*/ 	.short	(.L_26 - .L_25)
.L_25:
        /*0080*/ 	.word	0x00000008
.L_26:


//--------------------- .nv.callgraph             --------------------------
	.section	.nv.callgraph,"",@"SHT_CUDA_CALLGRAPH"
	.align	4
	.sectionentsize	8
	.align		4
        /*0000*/ 	.word	0x00000000
	.align		4
        /*0004*/ 	.word	0xffffffff
	.align		4
        /*0008*/ 	.word	index@(_Z10kernelInfoPfii)
	.align		4
        /*000c*/ 	.word	index@(vprintf)
	.align		4
        /*0010*/ 	.word	0x00000000
	.align		4
        /*0014*/ 	.word	0xfffffffe
	.align		4
        /*0018*/ 	.word	0x00000000
	.align		4
        /*001c*/ 	.word	0xfffffffd
	.align		4
        /*0020*/ 	.word	0x00000000
	.align		4
        /*0024*/ 	.word	0xfffffffc


//--------------------- .nv.constant4             --------------------------
	.section	.nv.constant4,"a",@progbits
	.align	8
	.align		8
.nv.constant4:
        /*0000*/ 	.dword	vprintf
	.align		8
        /*0008*/ 	.dword	$str


//--------------------- .text._Z10kernelInfoPfii  --------------------------
	.section	.text._Z10kernelInfoPfii,"ax",@progbits
	.align	128
        .global         _Z10kernelInfoPfii
        .type           _Z10kernelInfoPfii,@function
        .size           _Z10kernelInfoPfii,(.L_x_2 - _Z10kernelInfoPfii)
        .other          _Z10kernelInfoPfii,@"STO_CUDA_ENTRY STV_DEFAULT"
_Z10kernelInfoPfii:
.text._Z10kernelInfoPfii:
[----:B------:R-:W0:Y:S01]  /*0000*/  LDC R1, c[0x0][0x37c] ;  /* 0x0000df00ff017b82 */ /* 0x000e220000000800 */
[----:B------:R-:W1:Y:S01]  /*0010*/  S2R R0, SR_TID.Y ;  /* 0x0000000000007919 */ /* 0x000e620000002200 */
[----:B------:R-:W2:Y:S06]  /*0020*/  LDCU UR5, c[0x0][0x2fc] ;  /* 0x00005f80ff0577ac */ /* 0x000eac0008000800 */
[----:B------:R-:W3:Y:S01]  /*0030*/  LDC R2, c[0x0][0x360] ;  /* 0x0000d800ff027b82 */ /* 0x000ee20000000800 */
[----:B0-----:R-:W-:Y:S01]  /*0040*/  VIADD R1, R1, 0xffffffe8 ;  /* 0xffffffe801017836 */ /* 0x001fe20000000000 */
[----:B------:R-:W3:Y:S01]  /*0050*/  S2R R5, SR_TID.X ;  /* 0x0000000000057919 */ /* 0x000ee20000002100 */
[----:B------:R-:W0:Y:S01]  /*0060*/  LDCU.64 UR8, c[0x0][0x388] ;  /* 0x00007100ff0877ac */ /* 0x000e220008000a00 */
[----:B------:R-:W4:Y:S04]  /*0070*/  LDCU UR4, c[0x0][0x2f8] ;  /* 0x00005f00ff0477ac */ /* 0x000f280008000800 */
[----:B------:R-:W1:Y:S08]  /*0080*/  S2UR UR7, SR_CTAID.Y ;  /* 0x00000000000779c3 */ /* 0x000e700000002600 */
[----:B------:R-:W1:Y:S08]  /*0090*/  LDC R3, c[0x0][0x364] ;  /* 0x0000d900ff037b82 */ /* 0x000e700000000800 */
[----:B------:R-:W3:Y:S01]  /*00a0*/  S2UR UR6, SR_CTAID.X ;  /* 0x00000000000679c3 */ /* 0x000ee20000002500 */
[----:B----4-:R-:W-:-:S05]  /*00b0*/  IADD3 R6, P1, PT, R1, UR4, RZ ;  /* 0x0000000401067c10 */ /* 0x010fca000ff3e0ff */
[----:B--2---:R-:W-:Y:S02]  /*00c0*/  IMAD.X R7, RZ, RZ, UR5, P1 ;  /* 0x00000005ff077e24 */ /* 0x004fe400088e06ff */
[----:B-1----:R-:W-:-:S05]  /*00d0*/  IMAD R3, R3, UR7, R0 ;  /* 0x0000000703037c24 */ /* 0x002fca000f8e0200 */
[----:B0-----:R-:W-:Y:S01]  /*00e0*/  ISETP.GE.AND P0, PT, R3, UR9, PT ;  /* 0x0000000903007c0c */ /* 0x001fe2000bf06270 */
[----:B---3--:R-:W-:-:S05]  /*00f0*/  IMAD R2, R2, UR6, R5 ;  /* 0x0000000602027c24 */ /* 0x008fca000f8e0205 */
[----:B------:R-:W-:-:S13]  /*0100*/  ISETP.GE.OR P0, PT, R2, UR8, P0 ;  /* 0x0000000802007c0c */ /* 0x000fda0008706670 */
[----:B------:R-:W-:Y:S05]  /*0110*/  @P0 EXIT ;  /* 0x000000000000094d */ /* 0x000fea0003800000 */
[----:B------:R-:W0:Y:S01]  /*0120*/  LDC.64 R8, c[0x0][0x380] ;  /* 0x0000e000ff087b82 */ /* 0x000e220000000a00 */
[----:B------:R-:W1:Y:S01]  /*0130*/  LDCU.64 UR4, c[0x0][0x358] ;  /* 0x00006b00ff0477ac */ /* 0x000e620008000a00 */
[----:B------:R-:W-:-:S04]  /*0140*/  IMAD R0, R3, UR8, R2 ;  /* 0x0000000803007c24 */ /* 0x000fc8000f8e0202 */
[----:B0-----:R-:W-:-:S06]  /*0150*/  IMAD.WIDE R8, R0, 0x4, R8 ;  /* 0x0000000400087825 */ /* 0x001fcc00078e0208 */
[----:B-1----:R-:W2:Y:S01]  /*0160*/  LDG.E R8, desc[UR4][R8.64] ;  /* 0x0000000408087981 */ /* 0x002ea2000c1e1900 */
[----:B------:R-:W-:Y:S01]  /*0170*/  MOV R12, 0x0 ;  /* 0x00000000000c7802 */ /* 0x000fe20000000f00 */
[----:B------:R-:W0:Y:S02]  /*0180*/  LDCU.64 UR4, c[0x4][0x8] ;  /* 0x01000100ff0477ac */ /* 0x000e240008000a00 */
[----:B------:R1:W-:Y:S03]  /*0190*/  STL.64 [R1], R2 ;  /* 0x0000000201007387 */ /* 0x0003e60000100a00 */
[----:B------:R-:W3:Y:S01]  /*01a0*/  LDC.64 R12, c[0x4][R12] ;  /* 0x010000000c0c7b82 */ /* 0x000ee20000000a00 */
[----:B------:R1:W-:Y:S01]  /*01b0*/  STL [R1+0x8], R0 ;  /* 0x0000080001007387 */ /* 0x0003e20000100800 */
[----:B0-----:R-:W-:Y:S02]  /*01c0*/  MOV R4, UR4 ;  /* 0x0000000400047c02 */ /* 0x001fe40008000f00 */
[----:B------:R-:W-:Y:S01]  /*01d0*/  MOV R5, UR5 ;  /* 0x0000000500057c02 */ /* 0x000fe20008000f00 */
[----:B--2---:R-:W0:Y:S02]  /*01e0*/  F2F.F64.F32 R10, R8 ;  /* 0x00000008000a7310 */ /* 0x004e240000201800 */
[----:B0--3--:R1:W-:Y:S04]  /*01f0*/  STL.64 [R1+0x10], R10 ;  /* 0x0000100a01007387 */ /* 0x0093e80000100a00 */
[----:B------:R-:W-:-:S07]  /*0200*/  LEPC R20, `(.L_x_0) ;  /* 0x000000001014794e */ /* 0x000fce0000000000 */
[----:B-1----:R-:W-:Y:S05]  /*0210*/  CALL.ABS.NOINC R12 ;  /* 0x000000000c007343 */ /* 0x002fea0003c00000 */
.L_x_0:
[----:B------:R-:W-:Y:S05]  /*0220*/  EXIT ;  /* 0x000000000000794d */ /* 0x000fea0003800000 */
.L_x_1:
[----:B------:R-:W-:-:S00]  /*0230*/  BRA `(.L_x_1) ;  /* 0xfffffffc00fc7947 */ /* 0x000fc0000383ffff */
[----:B------:R-:W-:-:S00]  /*0240*/  NOP ;  /* 0x0000000000007918 */ /* 0x000fc00000000000 */
        /* <DEDUP_REMOVED lines=11> */
.L_x_2:


//--------------------- .nv.global.init           --------------------------
	.section	.nv.global.init,"aw",@progbits
.nv.global.init:
	.type		$str,@object
	.size		$str,(.L_0 - $str)
$str:
        /*0000*/ 	.byte	0x20, 0x78, 0x3a, 0x20, 0x25, 0x64, 0x20, 0x79, 0x3a, 0x20, 0x25, 0x64, 0x20, 0x6f, 0x66, 0x66
        /*0010*/ 	.byte	0x73, 0x65, 0x74, 0x3a, 0x20, 0x25, 0x64, 0x20, 0x76, 0x61, 0x6c, 0x75, 0x65, 0x3a, 0x20, 0x25
        /*0020*/ 	.byte	0x66, 0x0a, 0x00
.L_0:


//--------------------- .nv.shared.reserved.0     --------------------------
	.section	.nv.shared.reserved.0,"aw",@nobits
	.weak		__nv_reservedSMEM_offset_0_alias
	.size		__nv_reservedSMEM_offset_0_alias, 0, 64
	.other		__nv_reservedSMEM_offset_0_alias,@"STO_CUDA_RESERVED_SHARED STV_DEFAULT"
__nv_reservedSMEM_offset_0_alias:
	.zero		0
	.zero		64


//--------------------- .nv.constant0._Z10kernelInfoPfii --------------------------
	.section	.nv.constant0._Z10kernelInfoPfii,"a",@progbits
	.sectionflags	@""
	.align	4
.nv.constant0._Z10kernelInfoPfii:
	.zero		912


//--------------------- SYMBOLS --------------------------

	.type		.nv.reservedSmem.offset0,@object
	.size		.nv.reservedSmem.offset0,0x4
	.type		vprintf,@function
